//
// Generated by NVIDIA NVVM Compiler
//
// Compiler Build ID: CL-36424714
// Cuda compilation tools, release 13.0, V13.0.88
// Based on NVVM 20.0.0
//

.version 9.0
.target sm_100
.address_size 64

	// .globl	_Z12printDetailsv
.extern .func  (.param .b32 func_retval0) vprintf
(
	.param .b64 vprintf_param_0,
	.param .b64 vprintf_param_1
)
;
.global .align 1 .b8 $str[47] = {71, 114, 105, 100, 68, 105, 109, 32, 58, 32, 37, 100, 44, 32, 66, 108, 111, 99, 107, 73, 100, 120, 32, 58, 32, 37, 100, 44, 32, 84, 104, 114, 101, 97, 100, 73, 100, 120, 46, 120, 32, 58, 32, 37, 100, 10};

.visible .entry _Z12printDetailsv()
{
	.local .align 8 .b8 	__local_depot0[16];
	.reg .b64 	%SP;
	.reg .b64 	%SPL;
	.reg .pred 	%p<2>;
	.reg .b32 	%r<7>;
	.reg .b64 	%rd<5>;

	mov.u64 	%SPL, __local_depot0;
	cvta.local.u64 	%SP, %SPL;
	mov.u32 	%r1, %ctaid.x;
	setp.ne.s32 	%p1, %r1, 63;
	@%p1 bra 	$L__BB0_2;
	add.u64 	%rd1, %SP, 0;
	add.u64 	%rd2, %SPL, 0;
	mov.u32 	%r2, %nctaid.x;
	mov.u32 	%r3, %tid.x;
	mov.b32 	%r4, 63;
	st.local.v2.u32 	[%rd2], {%r2, %r4};
	st.local.u32 	[%rd2+8], %r3;
	mov.u64 	%rd3, $str;
	cvta.global.u64 	%rd4, %rd3;
	{ // callseq 0, 0
	.param .b64 param0;
	st.param.b64 	[param0], %rd4;
	.param .b64 param1;
	st.param.b64 	[param1], %rd1;
	.param .b32 retval0;
	call.uni (retval0), 
	vprintf, 
	(
	param0, 
	param1
	);
	ld.param.b32 	%r5, [retval0];
	} // callseq 0
$L__BB0_2:
	ret;

}


// ===== COMPILED SASS (sm_100) =====

	.target	sm_100

	.elftype	@"ET_EXEC"


//--------------------- .note.nv.tkinfo           --------------------------
	.section	.note.nv.tkinfo,"",@"SHT_NOTE"
	.sectionflags	@"SHF_NOTE_NV_TKINFO"
	.tkinfo
        /*0018*/ 	.word	0x00000002
        /*0030*/ 	.string	""
        /*0030*/ 	.string	"ptxas"
        /*0030*/ 	.string	"Cuda compilation tools, release 13.0, V13.0.88"
        /*0030*/ 	.string	"Build cuda_13.0.r13.0/compiler.36424714_0"
        /*0030*/ 	.string	"-arch sm_100 -m 64 "



//--------------------- .note.nv.cuinfo           --------------------------
	.section	.note.nv.cuinfo,"",@"SHT_NOTE"
	.sectionflags	@"SHF_NOTE_NV_CUINFO"
        /*0018*/ 	.short	0x0002
        /*001a*/ 	.short	0x0064
        /*001c*/ 	.short	0x0082
	.zero		2


//--------------------- .nv.info                  --------------------------
	.section	.nv.info,"",@"SHT_CUDA_INFO"
	.align	4


	//----- nvinfo : EIATTR_REGCOUNT
	.align		4
        /*0000*/ 	.byte	0x04, 0x2f
        /*0002*/ 	.short	(.L_2 - .L_1)
	.align		4
.L_1:
        /*0004*/ 	.word	index@(_Z12printDetailsv)
        /*0008*/ 	.word	0x00000018


	//----- nvinfo : EIATTR_FRAME_SIZE
	.align		4
.L_2:
        /*000c*/ 	.byte	0x04, 0x11
        /*000e*/ 	.short	(.L_4 - .L_3)
	.align		4
.L_3:
        /*0010*/ 	.word	index@(_Z12printDetailsv)
        /*0014*/ 	.word	0x00000010


	//----- nvinfo : EIATTR_MIN_STACK_SIZE
	.align		4
.L_4:
        /*0018*/ 	.byte	0x04, 0x12
        /*001a*/ 	.short	(.L_6 - .L_5)
	.align		4
.L_5:
        /*001c*/ 	.word	index@(_Z12printDetailsv)
        /*0020*/ 	.word	0x00000010
.L_6:


//--------------------- .nv.compat                --------------------------
	.section	.nv.compat,"",@"SHT_CUDA_COMPAT_INFO"
	.align	4
        /*0000*/ 	.byte	0x02, 0x09, 0x00, 0x00, 0x02, 0x02, 0x01, 0x00, 0x02, 0x05, 0x05, 0x00, 0x03, 0x07, 0x01, 0x01
        /*0010*/ 	.byte	0x02, 0x03, 0x00, 0x00, 0x02, 0x06, 0x01, 0x00, 0x04, 0x0b, 0x08, 0x00, 0x09, 0x00, 0x00, 0x00
        /*0020*/ 	.byte	0x00, 0x00, 0x00, 0x00


//--------------------- .nv.info._Z12printDetailsv --------------------------
	.section	.nv.info._Z12printDetailsv,"",@"SHT_CUDA_INFO"
	.sectionflags	@""
	.align	4


	//----- nvinfo : EIATTR_CUDA_API_VERSION
	.align		4
        /*0000*/ 	.byte	0x04, 0x37
        /*0002*/ 	.short	(.L_8 - .L_7)
.L_7:
        /*0004*/ 	.word	0x00000082


	//----- nvinfo : EIATTR_SPARSE_MMA_MASK
	.align		4
.L_8:
        /*0008*/ 	.byte	0x03, 0x50
        /*000a*/ 	.short	0x0000


	//----- nvinfo : EIATTR_MAXREG_COUNT
	.align		4
        /*000c*/ 	.byte	0x03, 0x1b
        /*000e*/ 	.short	0x00ff


	//----- nvinfo : EIATTR_EXTERNS
	.align		4
        /*0010*/ 	.byte	0x04, 0x0f
        /*0012*/ 	.short	(.L_10 - .L_9)


	//   ....[0]....
	.align		4
.L_9:
        /*0014*/ 	.word	index@(vprintf)


	//----- nvinfo : EIATTR_MERCURY_ISA_VERSION
	.align		4
.L_10:
        /*0018*/ 	.byte	0x03, 0x5f
        /*001a*/ 	.short	0x0101


	//----- nvinfo : EIATTR_VRC_CTA_INIT_COUNT
	.align		4
        /*001c*/ 	.byte	0x02, 0x4a
	.zero		1
	.zero		1


	//----- nvinfo : EIATTR_SYSCALL_OFFSETS
	.align		4
        /*0020*/ 	.byte	0x04, 0x46
        /*0022*/ 	.short	(.L_12 - .L_11)


	//   ....[0]....
.L_11:
        /*0024*/ 	.word	0x00000140


	//----- nvinfo : EIATTR_EXIT_INSTR_OFFSETS
	.align		4
.L_12:
        /*0028*/ 	.byte	0x04, 0x1c
        /*002a*/ 	.short	(.L_14 - .L_13)


	//   ....[0]....
.L_13:
        /*002c*/ 	.word	0x00000060


	//   ....[1]....
        /*0030*/ 	.word	0x00000150


	//----- nvinfo : EIATTR_SW_WAR
	.align		4
.L_14:
        /*0034*/ 	.byte	0x04, 0x36
        /*0036*/ 	.short	(.L_16 - .L_15)
.L_15:
        /*0038*/ 	.word	0x00000008
.L_16:


//--------------------- .nv.callgraph             --------------------------
	.section	.nv.callgraph,"",@"SHT_CUDA_CALLGRAPH"
	.align	4
	.sectionentsize	8
	.align		4
        /*0000*/ 	.word	0x00000000
	.align		4
        /*0004*/ 	.word	0xffffffff
	.align		4
        /*0008*/ 	.word	index@(_Z12printDetailsv)
	.align		4
        /*000c*/ 	.word	index@(vprintf)
	.align		4
        /*0010*/ 	.word	0x00000000
	.align		4
        /*0014*/ 	.word	0xfffffffe
	.align		4
        /*0018*/ 	.word	0x00000000
	.align		4
        /*001c*/ 	.word	0xfffffffd
	.align		4
        /*0020*/ 	.word	0x00000000
	.align		4
        /*0024*/ 	.word	0xfffffffc


//--------------------- .nv.constant4             --------------------------
	.section	.nv.constant4,"a",@progbits
	.align	8
	.align		8
.nv.constant4:
        /*0000*/ 	.dword	vprintf
	.align		8
        /*0008*/ 	.dword	$str


//--------------------- .text._Z12printDetailsv   --------------------------
	.section	.text._Z12printDetailsv,"ax",@progbits
	.align	128
        .global         _Z12printDetailsv
        .type           _Z12printDetailsv,@function
        .size           _Z12printDetailsv,(.L_x_2 - _Z12printDetailsv)
        .other          _Z12printDetailsv,@"STO_CUDA_ENTRY STV_DEFAULT"
_Z12printDetailsv:
.text._Z12printDetailsv:
[----:B------:R-:W0:Y:S01]  /*0000*/  LDC R1, c[0x0][0x37c] ;  /* 0x0000df00ff017b82 */ /* 0x000e220000000800 */
[----:B------:R-:W1:Y:S01]  /*0010*/  S2R R0, SR_CTAID.X ;  /* 0x0000000000007919 */ /* 0x000e620000002500 */
[----:B------:R-:W2:Y:S01]  /*0020*/  LDCU UR4, c[0x0][0x2f8] ;  /* 0x00005f00ff0477ac */ /* 0x000ea20008000800 */
[----:B0-----:R-:W-:-:S05]  /*0030*/  VIADD R1, R1, 0xfffffff0 ;  /* 0xfffffff001017836 */ /* 0x001fca0000000000 */
[----:B--2---:R-:W-:Y:S02]  /*0040*/  IADD3 R6, P1, PT, R1, UR4, RZ ;  /* 0x0000000401067c10 */ /* 0x004fe4000ff3e0ff */
[----:B-1----:R-:W-:-:S13]  /*0050*/  ISETP.NE.AND P0, PT, R0, 0x3f, PT ;  /* 0x0000003f0000780c */ /* 0x002fda0003f05270 */
[----:B------:R-:W-:Y:S05]  /*0060*/  @P0 EXIT ;  /* 0x000000000000094d */ /* 0x000fea0003800000 */
[----:B------:R-:W0:Y:S01]  /*0070*/  S2R R10, SR_TID.X ;  /* 0x00000000000a7919 */ /* 0x000e220000002100 */
[----:B------:R-:W1:Y:S01]  /*0080*/  LDCU UR4, c[0x0][0x2fc] ;  /* 0x00005f80ff0477ac */ /* 0x000e620008000800 */
[----:B------:R-:W2:Y:S01]  /*0090*/  LDC R8, c[0x0][0x370] ;  /* 0x0000dc00ff087b82 */ /* 0x000ea20000000800 */
[----:B------:R-:W-:Y:S01]  /*00a0*/  IMAD.MOV.U32 R9, RZ, RZ, 0x3f ;  /* 0x0000003fff097424 */ /* 0x000fe200078e00ff */
[----:B------:R-:W-:Y:S01]  /*00b0*/  MOV R0, 0x0 ;  /* 0x0000000000007802 */ /* 0x000fe20000000f00 */
[----:B------:R-:W3:Y:S05]  /*00c0*/  LDCU.64 UR6, c[0x4][0x8] ;  /* 0x01000100ff0677ac */ /* 0x000eea0008000a00 */
[----:B------:R4:W5:Y:S01]  /*00d0*/  LDC.64 R2, c[0x4][R0] ;  /* 0x0100000000027b82 */ /* 0x0009620000000a00 */
[----:B-1----:R-:W-:Y:S01]  /*00e0*/  IADD3.X R7, PT, PT, RZ, UR4, RZ, P1, !PT ;  /* 0x00000004ff077c10 */ /* 0x002fe20008ffe4ff */
[----:B---3--:R-:W-:Y:S01]  /*00f0*/  IMAD.U32 R4, RZ, RZ, UR6 ;  /* 0x00000006ff047e24 */ /* 0x008fe2000f8e00ff */
[----:B------:R-:W-:Y:S01]  /*0100*/  MOV R5, UR7 ;  /* 0x0000000700057c02 */ /* 0x000fe20008000f00 */
[----:B--2---:R4:W-:Y:S04]  /*0110*/  STL.64 [R1], R8 ;  /* 0x0000000801007387 */ /* 0x0049e80000100a00 */
[----:B0-----:R4:W-:Y:S02]  /*0120*/  STL [R1+0x8], R10 ;  /* 0x0000080a01007387 */ /* 0x0019e40000100800 */
[----:B------:R-:W-:-:S07]  /*0130*/  LEPC R20, `(.L_x_0) ;  /* 0x000000001014794e */ /* 0x000fce0000000000 */
[----:B----45:R-:W-:Y:S05]  /*0140*/  CALL.ABS.NOINC R2 ;  /* 0x0000000002007343 */ /* 0x030fea0003c00000 */
.L_x_0:
[----:B------:R-:W-:Y:S05]  /*0150*/  EXIT ;  /* 0x000000000000794d */ /* 0x000fea0003800000 */
.L_x_1:
[----:B------:R-:W-:-:S00]  /*0160*/  BRA `(.L_x_1) ;  /* 0xfffffffc00fc7947 */ /* 0x000fc0000383ffff */
[----:B------:R-:W-:-:S00]  /*0170*/  NOP ;  /* 0x0000000000007918 */ /* 0x000fc00000000000 */
        /* <DEDUP_REMOVED lines=8> */
.L_x_2:


//--------------------- .nv.global.init           --------------------------
	.section	.nv.global.init,"aw",@progbits
.nv.global.init:
	.type		$str,@object
	.size		$str,(.L_0 - $str)
$str:
        /*0000*/ 	.byte	0x47, 0x72, 0x69, 0x64, 0x44, 0x69, 0x6d, 0x20, 0x3a, 0x20, 0x25, 0x64, 0x2c, 0x20, 0x42, 0x6c
        /*0010*/ 	.byte	0x6f, 0x63, 0x6b, 0x49, 0x64, 0x78, 0x20, 0x3a, 0x20, 0x25, 0x64, 0x2c, 0x20, 0x54, 0x68, 0x72
        /*0020*/ 	.byte	0x65, 0x61, 0x64, 0x49, 0x64, 0x78, 0x2e, 0x78, 0x20, 0x3a, 0x20, 0x25, 0x64, 0x0a, 0x00
.L_0:


//--------------------- .nv.shared.reserved.0     --------------------------
	.section	.nv.shared.reserved.0,"aw",@nobits
	.weak		__nv_reservedSMEM_offset_0_alias
	.size		__nv_reservedSMEM_offset_0_alias, 0, 64
	.other		__nv_reservedSMEM_offset_0_alias,@"STO_CUDA_RESERVED_SHARED STV_DEFAULT"
__nv_reservedSMEM_offset_0_alias:
	.zero		0
	.zero		64


//--------------------- .nv.constant0._Z12printDetailsv --------------------------
	.section	.nv.constant0._Z12printDetailsv,"a",@progbits
	.sectionflags	@""
	.align	4
.nv.constant0._Z12printDetailsv:
	.zero		896


//--------------------- SYMBOLS --------------------------

	.type		.nv.reservedSmem.offset0,@object
	.size		.nv.reservedSmem.offset0,0x4
	.type		vprintf,@function
